	.headerflags	@"EF_CUDA_TEXMODE_UNIFIED EF_CUDA_64BIT_ADDRESS EF_CUDA_ACCELERATORS EF_CUDA_SM90 EF_CUDA_VIRTUAL_SM(EF_CUDA_SM90)"
	.elftype	@"ET_EXEC"


//--------------------- .nv.info                  --------------------------
	.section	.nv.info,"",@"SHT_CUDA_INFO"
	.align	4


	//----- nvinfo : EIATTR_REGCOUNT
	.align		4
        /*0000*/ 	.byte	0x04, 0x2f
        /*0002*/ 	.short	(.L_2 - .L_1)
	.align		4
.L_1:
        /*0004*/ 	.word	index@(triton_poi_fused_leaky_relu_3)
        /*0008*/ 	.word	0x0000002c


	//----- nvinfo : EIATTR_MIN_STACK_SIZE
	.align		4
.L_2:
        /*000c*/ 	.byte	0x04, 0x12
        /*000e*/ 	.short	(.L_4 - .L_3)
	.align		4
.L_3:
        /*0010*/ 	.word	index@(triton_poi_fused_leaky_relu_3)
        /*0014*/ 	.word	0x00000000


	//----- nvinfo : EIATTR_FRAME_SIZE
	.align		4
.L_4:
        /*0018*/ 	.byte	0x04, 0x11
        /*001a*/ 	.short	(.L_6 - .L_5)
	.align		4
.L_5:
        /*001c*/ 	.word	index@(triton_poi_fused_leaky_relu_3)
        /*0020*/ 	.word	0x00000000


	//----- nvinfo : EIATTR_MIN_STACK_SIZE
	.align		4
.L_6:
        /*0024*/ 	.byte	0x04, 0x12
        /*0026*/ 	.short	(.L_8 - .L_7)
	.align		4
.L_7:
        /*0028*/ 	.word	index@(triton_poi_fused_leaky_relu_3)
        /*002c*/ 	.word	0x00000000
.L_8:


//--------------------- .nv.info.triton_poi_fused_leaky_relu_3 --------------------------
	.section	.nv.info.triton_poi_fused_leaky_relu_3,"",@"SHT_CUDA_INFO"
	.sectionflags	@""
	.align	4


	//----- nvinfo : EIATTR_CUDA_API_VERSION
	.align		4
        /*0000*/ 	.byte	0x04, 0x37
        /*0002*/ 	.short	(.L_10 - .L_9)
.L_9:
        /*0004*/ 	.word	0x0000007c


	//----- nvinfo : EIATTR_KPARAM_INFO
	.align		4
.L_10:
        /*0008*/ 	.byte	0x04, 0x17
        /*000a*/ 	.short	(.L_12 - .L_11)
.L_11:
        /*000c*/ 	.word	0x00000000
        /*0010*/ 	.short	0x0005
        /*0012*/ 	.short	0x0024
        /*0014*/ 	.byte	0x00, 0xf0, 0x11, 0x00


	//----- nvinfo : EIATTR_KPARAM_INFO
	.align		4
.L_12:
        /*0018*/ 	.byte	0x04, 0x17
        /*001a*/ 	.short	(.L_14 - .L_13)
.L_13:
        /*001c*/ 	.word	0x00000000
        /*0020*/ 	.short	0x0004
        /*0022*/ 	.short	0x0020
        /*0024*/ 	.byte	0x00, 0xf0, 0x11, 0x00


	//----- nvinfo : EIATTR_KPARAM_INFO
	.align		4
.L_14:
        /*0028*/ 	.byte	0x04, 0x17
        /*002a*/ 	.short	(.L_16 - .L_15)
.L_15:
        /*002c*/ 	.word	0x00000000
        /*0030*/ 	.short	0x0003
        /*0032*/ 	.short	0x0018
        /*0034*/ 	.byte	0x00, 0xf4, 0x21, 0x00


	//----- nvinfo : EIATTR_KPARAM_INFO
	.align		4
.L_16:
        /*0038*/ 	.byte	0x04, 0x17
        /*003a*/ 	.short	(.L_18 - .L_17)
.L_17:
        /*003c*/ 	.word	0x00000000
        /*0040*/ 	.short	0x0002
        /*0042*/ 	.short	0x0010
        /*0044*/ 	.byte	0x00, 0xf4, 0x21, 0x00


	//----- nvinfo : EIATTR_KPARAM_INFO
	.align		4
.L_18:
        /*0048*/ 	.byte	0x04, 0x17
        /*004a*/ 	.short	(.L_20 - .L_19)
.L_19:
        /*004c*/ 	.word	0x00000000
        /*0050*/ 	.short	0x0001
        /*0052*/ 	.short	0x0008
        /*0054*/ 	.byte	0x00, 0xf4, 0x21, 0x00


	//----- nvinfo : EIATTR_KPARAM_INFO
	.align		4
.L_20:
        /*0058*/ 	.byte	0x04, 0x17
        /*005a*/ 	.short	(.L_22 - .L_21)
.L_21:
        /*005c*/ 	.word	0x00000000
        /*0060*/ 	.short	0x0000
        /*0062*/ 	.short	0x0000
        /*0064*/ 	.byte	0x00, 0xf4, 0x21, 0x00


	//----- nvinfo : EIATTR_SPARSE_MMA_MASK
	.align		4
.L_22:
        /*0068*/ 	.byte	0x03, 0x50
        /*006a*/ 	.short	0x0000


	//----- nvinfo : EIATTR_MAXREG_COUNT
	.align		4
        /*006c*/ 	.byte	0x03, 0x1b
        /*006e*/ 	.short	0x00ff


	//----- nvinfo : EIATTR_EXIT_INSTR_OFFSETS
	.align		4
        /*0070*/ 	.byte	0x04, 0x1c
        /*0072*/ 	.short	(.L_24 - .L_23)


	//   ....[0]....
.L_23:
        /*0074*/ 	.word	0x00001120


	//   ....[1]....
        /*0078*/ 	.word	0x00001170


	//----- nvinfo : EIATTR_REQNTID
	.align		4
.L_24:
        /*007c*/ 	.byte	0x04, 0x10
        /*007e*/ 	.short	(.L_26 - .L_25)
.L_25:
        /*0080*/ 	.word	0x00000100
        /*0084*/ 	.word	0x00000001
        /*0088*/ 	.word	0x00000001


	//----- nvinfo : EIATTR_CBANK_PARAM_SIZE
	.align		4
.L_26:
        /*008c*/ 	.byte	0x03, 0x19
        /*008e*/ 	.short	0x0028


	//----- nvinfo : EIATTR_PARAM_CBANK
	.align		4
        /*0090*/ 	.byte	0x04, 0x0a
        /*0092*/ 	.short	(.L_28 - .L_27)
	.align		4
.L_27:
        /*0094*/ 	.word	index@(.nv.constant0.triton_poi_fused_leaky_relu_3)
        /*0098*/ 	.short	0x0210
        /*009a*/ 	.short	0x0028


	//----- nvinfo : EIATTR_SW_WAR
	.align		4
.L_28:
        /*009c*/ 	.byte	0x04, 0x36
        /*009e*/ 	.short	(.L_30 - .L_29)
.L_29:
        /*00a0*/ 	.word	0x00000008
.L_30:


//--------------------- .nv.callgraph             --------------------------
	.section	.nv.callgraph,"",@"SHT_CUDA_CALLGRAPH"
	.align	4
	.sectionentsize	8
	.align		4
        /*0000*/ 	.word	0x00000000
	.align		4
        /*0004*/ 	.word	0xffffffff
	.align		4
        /*0008*/ 	.word	0x00000000
	.align		4
        /*000c*/ 	.word	0xfffffffe
	.align		4
        /*0010*/ 	.word	0x00000000
	.align		4
        /*0014*/ 	.word	0xfffffffd
	.align		4
        /*0018*/ 	.word	0x00000000
	.align		4
        /*001c*/ 	.word	0xfffffffc


//--------------------- .nv.constant4             --------------------------
	.section	.nv.constant4,"a",@progbits
	.align	8
	.align		8
.nv.constant4:
        /*0000*/ 	.dword	_$_str


//--------------------- .text.triton_poi_fused_leaky_relu_3 --------------------------
	.section	.text.triton_poi_fused_leaky_relu_3,"ax",@progbits
	.sectionflags	@"SHF_BARRIERS=1"
	.align	128
        .global         triton_poi_fused_leaky_relu_3
        .type           triton_poi_fused_leaky_relu_3,@function
        .size           triton_poi_fused_leaky_relu_3,(.L_x_1 - triton_poi_fused_leaky_relu_3)
        .other          triton_poi_fused_leaky_relu_3,@"STO_CUDA_ENTRY STV_DEFAULT"
triton_poi_fused_leaky_relu_3:
.text.triton_poi_fused_leaky_relu_3:
[----:B------:R-:W0:Y:S01]  /*0000*/  LDC R1, c[0x0][0x28] ;  /* 0x00000a00ff017b82 */ /* 0x000e220000000800 */
[----:B------:R-:W1:Y:S07]  /*0010*/  S2R R25, SR_TID.X ;  /* 0x0000000000197919 */ /* 0x000e6e0000002100 */
[----:B------:R-:W2:Y:S01]  /*0020*/  LDC.64 R36, c[0x0][0x210] ;  /* 0x00008400ff247b82 */ /* 0x000ea20000000a00 */
[----:B------:R-:W-:Y:S02]  /*0030*/  CS2R R16, SRZ ;  /* 0x0000000000107805 */ /* 0x000fe4000001ff00 */
[----:B------:R-:W-:Y:S01]  /*0040*/  CS2R R18, SRZ ;  /* 0x0000000000127805 */ /* 0x000fe2000001ff00 */
[----:B------:R-:W3:Y:S01]  /*0050*/  S2R R0, SR_CTAID.Y ;  /* 0x0000000000007919 */ /* 0x000ee20000002600 */
[----:B------:R-:W-:-:S02]  /*0060*/  CS2R R20, SRZ ;  /* 0x0000000000147805 */ /* 0x000fc4000001ff00 */
[----:B------:R-:W-:Y:S01]  /*0070*/  CS2R R22, SRZ ;  /* 0x0000000000167805 */ /* 0x000fe2000001ff00 */
[----:B------:R-:W-:Y:S01]  /*0080*/  ULDC.64 UR6, c[0x0][0x208] ;  /* 0x0000820000067ab9 */ /* 0x000fe20000000a00 */
[----:B------:R-:W4:Y:S01]  /*0090*/  S2R R2, SR_CTAID.X ;  /* 0x0000000000027919 */ /* 0x000f220000002500 */
[----:B------:R-:W5:Y:S01]  /*00a0*/  LDC.64 R38, c[0x0][0x218] ;  /* 0x00008600ff267b82 */ /* 0x000f620000000a00 */
[----:B-1----:R-:W-:Y:S01]  /*00b0*/  SHF.R.U32.HI R3, RZ, 0x4, R25 ;  /* 0x00000004ff037819 */ /* 0x002fe20000011619 */
[----:B---3--:R-:W-:Y:S01]  /*00c0*/  IMAD.SHL.U32 R24, R0, 0x40, RZ ;  /* 0x0000004000187824 */ /* 0x008fe200078e00ff */
[----:B------:R-:W-:Y:S02]  /*00d0*/  SHF.R.S32.HI R26, RZ, 0x19, R0 ;  /* 0x00000019ff1a7819 */ /* 0x000fe40000011400 */
[----:B------:R-:W-:Y:S01]  /*00e0*/  SGXT.U32 R0, R3, 0x4 ;  /* 0x000000040300781a */ /* 0x000fe20000000000 */
[----:B----4-:R-:W-:Y:S01]  /*00f0*/  IMAD.SHL.U32 R2, R2, 0x40, RZ ;  /* 0x0000004002027824 */ /* 0x010fe200078e00ff */
[----:B------:R-:W-:Y:S01]  /*0100*/  SGXT R26, R26, 0x1 ;  /* 0x000000011a1a781a */ /* 0x000fe20000000200 */
[----:B------:R-:W-:Y:S01]  /*0110*/  IMAD.SHL.U32 R3, R25, 0x4, RZ ;  /* 0x0000000419037824 */ /* 0x000fe200078e00ff */
[----:B------:R-:W-:-:S04]  /*0120*/  LOP3.LUT R5, R24, 0x20, R0, 0xfe, !PT ;  /* 0x0000002018057812 */ /* 0x000fc800078efe00 */
[----:B------:R-:W-:Y:S02]  /*0130*/  LEA.HI R4, R26, R5, RZ, 0x4 ;  /* 0x000000051a047211 */ /* 0x000fe400078f20ff */
[----:B------:R-:W-:Y:S02]  /*0140*/  LOP3.LUT R32, R2, 0x3c, R3, 0xf8, !PT ;  /* 0x0000003c02207812 */ /* 0x000fe400078ef803 */
[----:B------:R-:W-:Y:S02]  /*0150*/  SHF.L.U32 R4, R4, 0x4, RZ ;  /* 0x0000000404047819 */ /* 0x000fe400000006ff */
[----:B------:R-:W-:Y:S01]  /*0160*/  ISETP.GE.AND P0, PT, R32, 0x100, PT ;  /* 0x000001002000780c */ /* 0x000fe20003f06270 */
[C---:B------:R-:W-:Y:S01]  /*0170*/  IMAD R7, R5.reuse, 0x100, R32 ;  /* 0x0000010005077824 */ /* 0x040fe200078e0220 */
[----:B------:R-:W-:Y:S02]  /*0180*/  LOP3.LUT R31, R4, 0xffffff00, RZ, 0xc0, !PT ;  /* 0xffffff00041f7812 */ /* 0x000fe400078ec0ff */
[----:B------:R-:W-:Y:S01]  /*0190*/  ISETP.LT.AND P2, PT, R5, 0x40, !P0 ;  /* 0x000000400500780c */ /* 0x000fe20004741270 */
[----:B--2---:R-:W-:Y:S01]  /*01a0*/  IMAD.WIDE R6, R7, 0x4, R36 ;  /* 0x0000000407067825 */ /* 0x004fe200078e0224 */
[----:B------:R-:W-:-:S03]  /*01b0*/  LOP3.LUT R5, R24, 0x30, R0, 0xfe, !PT ;  /* 0x0000003018057812 */ /* 0x000fc600078efe00 */
[----:B------:R-:W-:Y:S01]  /*01c0*/  IMAD.IADD R31, R32, 0x1, R31 ;  /* 0x00000001201f7824 */ /* 0x000fe200078e021f */
[----:B------:R-:W-:-:S03]  /*01d0*/  LEA.HI R4, R26, R5, RZ, 0x4 ;  /* 0x000000051a047211 */ /* 0x000fc600078f20ff */
[----:B-----5:R-:W-:-:S04]  /*01e0*/  IMAD.WIDE R8, R31, 0x4, R38 ;  /* 0x000000041f087825 */ /* 0x020fc800078e0226 */
[----:B------:R1:W2:Y:S04]  /*01f0*/  @P2 LDG.E.EL.128 R16, desc[UR6][R6.64] ;  /* 0x0000000606102981 */ /* 0x0002a8000c2e1d00 */
[----:B------:R3:W2:Y:S01]  /*0200*/  @P2 LDG.E.EL.128 R20, desc[UR6][R8.64] ;  /* 0x0000000608142981 */ /* 0x0006a2000c2e1d00 */
[----:B------:R-:W-:Y:S01]  /*0210*/  IMAD.SHL.U32 R4, R4, 0x10, RZ ;  /* 0x0000001004047824 */ /* 0x000fe200078e00ff */
[C---:B------:R-:W-:Y:S02]  /*0220*/  ISETP.LT.AND P3, PT, R5.reuse, 0x40, !P0 ;  /* 0x000000400500780c */ /* 0x040fe40004761270 */
[----:B------:R-:W-:Y:S02]  /*0230*/  CS2R R12, SRZ ;  /* 0x00000000000c7805 */ /* 0x000fe4000001ff00 */
[----:B------:R-:W-:-:S02]  /*0240*/  LEA R11, R5, R32, 0x8 ;  /* 0x00000020050b7211 */ /* 0x000fc400078e40ff */
[----:B------:R-:W-:Y:S02]  /*0250*/  CS2R R14, SRZ ;  /* 0x00000000000e7805 */ /* 0x000fe4000001ff00 */
[----:B------:R-:W-:Y:S02]  /*0260*/  LOP3.LUT R27, R4, 0xffffff00, RZ, 0xc0, !PT ;  /* 0xffffff00041b7812 */ /* 0x000fe400078ec0ff */
[----:B------:R-:W-:Y:S02]  /*0270*/  CS2R R4, SRZ ;  /* 0x0000000000047805 */ /* 0x000fe4000001ff00 */
[----:B-1----:R-:W-:Y:S02]  /*0280*/  CS2R R6, SRZ ;  /* 0x0000000000067805 */ /* 0x002fe4000001ff00 */
[----:B------:R-:W-:Y:S01]  /*0290*/  LOP3.LUT R29, R24, R0, RZ, 0xfc, !PT ;  /* 0x00000000181d7212 */ /* 0x000fe200078efcff */
[----:B------:R-:W-:-:S04]  /*02a0*/  IMAD.WIDE R10, R11, 0x4, R36 ;  /* 0x000000040b0a7825 */ /* 0x000fc800078e0224 */
[----:B------:R-:W-:Y:S01]  /*02b0*/  IMAD.IADD R30, R32, 0x1, R27 ;  /* 0x00000001201e7824 */ /* 0x000fe200078e021b */
[----:B------:R-:W-:Y:S01]  /*02c0*/  LOP3.LUT R27, R24, 0x10, R0, 0xfe, !PT ;  /* 0x00000010181b7812 */ /* 0x000fe200078efe00 */
[----:B------:R-:W4:Y:S02]  /*02d0*/  @P3 LDG.E.EL.128 R12, desc[UR6][R10.64] ;  /* 0x000000060a0c3981 */ /* 0x000f24000c2e1d00 */
[----:B---3--:R-:W-:Y:S01]  /*02e0*/  IMAD.WIDE R8, R30, 0x4, R38 ;  /* 0x000000041e087825 */ /* 0x008fe200078e0226 */
[C---:B------:R-:W-:Y:S02]  /*02f0*/  LEA.HI R28, R26.reuse, R29, RZ, 0x4 ;  /* 0x0000001d1a1c7211 */ /* 0x040fe400078f20ff */
[----:B------:R-:W-:Y:S02]  /*0300*/  LEA.HI R26, R26, R27, RZ, 0x4 ;  /* 0x0000001b1a1a7211 */ /* 0x000fe400078f20ff */
[----:B------:R1:W4:Y:S01]  /*0310*/  @P3 LDG.E.EL.128 R4, desc[UR6][R8.64] ;  /* 0x0000000608043981 */ /* 0x000322000c2e1d00 */
[----:B------:R-:W-:-:S02]  /*0320*/  IMAD.SHL.U32 R28, R28, 0x10, RZ ;  /* 0x000000101c1c7824 */ /* 0x000fc400078e00ff */
[----:B------:R-:W-:Y:S01]  /*0330*/  IMAD.SHL.U32 R26, R26, 0x10, RZ ;  /* 0x000000101a1a7824 */ /* 0x000fe200078e00ff */
[C---:B------:R-:W-:Y:S02]  /*0340*/  ISETP.LT.AND P1, PT, R29.reuse, 0x40, !P0 ;  /* 0x000000401d00780c */ /* 0x040fe40004721270 */
[----:B------:R-:W-:Y:S02]  /*0350*/  LOP3.LUT R35, R28, 0xfffffd00, RZ, 0xc0, !PT ;  /* 0xfffffd001c237812 */ /* 0x000fe400078ec0ff */
[----:B------:R-:W-:Y:S02]  /*0360*/  LEA R41, R29, R32, 0x8 ;  /* 0x000000201d297211 */ /* 0x000fe400078e40ff */
[----:B-1----:R-:W-:Y:S02]  /*0370*/  LOP3.LUT R9, R26, 0xffffff00, RZ, 0xc0, !PT ;  /* 0xffffff001a097812 */ /* 0x002fe400078ec0ff */
[C---:B------:R-:W-:Y:S01]  /*0380*/  ISETP.LT.AND P0, PT, R27.reuse, 0x40, !P0 ;  /* 0x000000401b00780c */ /* 0x040fe20004701270 */
[----:B------:R-:W-:-:S02]  /*0390*/  IMAD R27, R27, 0x100, R32 ;  /* 0x000001001b1b7824 */ /* 0x000fc400078e0220 */
[C---:B------:R-:W-:Y:S02]  /*03a0*/  IMAD.IADD R35, R32.reuse, 0x1, R35 ;  /* 0x0000000120237824 */ /* 0x040fe400078e0223 */
[----:B------:R-:W-:Y:S02]  /*03b0*/  IMAD.IADD R32, R32, 0x1, R9 ;  /* 0x0000000120207824 */ /* 0x000fe400078e0209 */
[--C-:B------:R-:W-:Y:S01]  /*03c0*/  IMAD.WIDE R40, R41, 0x4, R36.reuse ;  /* 0x0000000429287825 */ /* 0x100fe200078e0224 */
[----:B------:R-:W-:Y:S02]  /*03d0*/  CS2R R8, SRZ ;  /* 0x0000000000087805 */ /* 0x000fe4000001ff00 */
[----:B------:R-:W-:Y:S01]  /*03e0*/  CS2R R10, SRZ ;  /* 0x00000000000a7805 */ /* 0x000fe2000001ff00 */
[----:B------:R-:W-:-:S05]  /*03f0*/  IMAD.WIDE R36, R27, 0x4, R36 ;  /* 0x000000041b247825 */ /* 0x000fca00078e0224 */
[----:B------:R4:W3:Y:S01]  /*0400*/  @P0 LDG.E.EL.128 R8, desc[UR6][R36.64] ;  /* 0x0000000624080981 */ /* 0x0008e2000c2e1d00 */
[----:B--2---:R-:W-:Y:S01]  /*0410*/  FADD R26, -R23, R19 ;  /* 0x00000013171a7221 */ /* 0x004fe20000000100 */
[----:B------:R-:W-:Y:S01]  /*0420*/  FADD R27, -R22, R18 ;  /* 0x00000012161b7221 */ /* 0x000fe20000000100 */
[----:B------:R-:W-:Y:S01]  /*0430*/  FADD R28, -R21, R17 ;  /* 0x00000011151c7221 */ /* 0x000fe20000000100 */
[----:B------:R-:W-:Y:S01]  /*0440*/  FADD R29, -R20, R16 ;  /* 0x00000010141d7221 */ /* 0x000fe20000000100 */
[----:B------:R-:W-:Y:S02]  /*0450*/  CS2R R16, SRZ ;  /* 0x0000000000107805 */ /* 0x000fe4000001ff00 */
[----:B------:R-:W-:Y:S01]  /*0460*/  CS2R R18, SRZ ;  /* 0x0000000000127805 */ /* 0x000fe2000001ff00 */
[----:B------:R-:W-:-:S05]  /*0470*/  IMAD.WIDE R20, R32, 0x4, R38 ;  /* 0x0000000420147825 */ /* 0x000fca00078e0226 */
[----:B------:R1:W3:Y:S01]  /*0480*/  @P0 LDG.E.EL.128 R16, desc[UR6][R20.64] ;  /* 0x0000000614100981 */ /* 0x0002e2000c2e1d00 */
[----:B----4-:R-:W-:Y:S01]  /*0490*/  FADD R36, -R5, R13 ;  /* 0x0000000d05247221 */ /* 0x010fe20000000100 */
[----:B------:R-:W-:Y:S02]  /*04a0*/  FADD R37, -R4, R12 ;  /* 0x0000000c04257221 */ /* 0x000fe40000000100 */
[----:B------:R-:W2:Y:S01]  /*04b0*/  LDC.64 R12, c[0x0][0x220] ;  /* 0x00008800ff0c7b82 */ /* 0x000ea20000000a00 */
[----:B------:R-:W-:Y:S01]  /*04c0*/  FADD R33, -R7, R15 ;  /* 0x0000000f07217221 */ /* 0x000fe20000000100 */
[----:B------:R-:W-:Y:S01]  /*04d0*/  FADD R34, -R6, R14 ;  /* 0x0000000e06227221 */ /* 0x000fe20000000100 */
[----:B-1----:R-:W-:Y:S02]  /*04e0*/  CS2R R20, SRZ ;  /* 0x0000000000147805 */ /* 0x002fe4000001ff00 */
[----:B------:R-:W-:Y:S02]  /*04f0*/  CS2R R22, SRZ ;  /* 0x0000000000167805 */ /* 0x000fe4000001ff00 */
[----:B------:R-:W-:-:S02]  /*0500*/  CS2R R4, SRZ ;  /* 0x0000000000047805 */ /* 0x000fc4000001ff00 */
[----:B------:R-:W-:Y:S01]  /*0510*/  CS2R R6, SRZ ;  /* 0x0000000000067805 */ /* 0x000fe2000001ff00 */
[C---:B------:R-:W-:Y:S01]  /*0520*/  IMAD.WIDE R38, R35.reuse, 0x4, R38 ;  /* 0x0000000423267825 */ /* 0x040fe200078e0226 */
[----:B------:R-:W4:Y:S04]  /*0530*/  @P1 LDG.E.EL.128 R20, desc[UR6][R40.64] ;  /* 0x0000000628141981 */ /* 0x000f28000c2e1d00 */
[----:B------:R-:W4:Y:S01]  /*0540*/  @P1 LDG.E.EL.128 R4, desc[UR6][R38.64] ;  /* 0x0000000626041981 */ /* 0x000f22000c2e1d00 */
[----:B--2---:R-:W-:-:S04]  /*0550*/  IMAD.WIDE R14, R35, 0x4, R12 ;  /* 0x00000004230e7825 */ /* 0x004fc800078e020c */
[----:B---3--:R-:W-:Y:S01]  /*0560*/  FADD R19, -R19, R11 ;  /* 0x0000000b13137221 */ /* 0x008fe20000000100 */
[----:B------:R-:W-:Y:S01]  /*0570*/  FADD R18, -R18, R10 ;  /* 0x0000000a12127221 */ /* 0x000fe20000000100 */
[----:B------:R-:W-:Y:S01]  /*0580*/  FADD R17, -R17, R9 ;  /* 0x0000000911117221 */ /* 0x000fe20000000100 */
[----:B------:R-:W-:Y:S01]  /*0590*/  FADD R16, -R16, R8 ;  /* 0x0000000810107221 */ /* 0x000fe20000000100 */
[----:B------:R-:W-:Y:S02]  /*05a0*/  CS2R R8, SRZ ;  /* 0x0000000000087805 */ /* 0x000fe4000001ff00 */
[----:B------:R-:W-:-:S06]  /*05b0*/  CS2R R10, SRZ ;  /* 0x00000000000a7805 */ /* 0x000fcc000001ff00 */
[----:B------:R1:W2:Y:S01]  /*05c0*/  @P1 LDG.E.EL.128 R8, desc[UR6][R14.64] ;  /* 0x000000060e081981 */ /* 0x0002a2000c2e1d00 */
[----:B----4-:R-:W-:Y:S01]  /*05d0*/  FADD R4, -R4, R20 ;  /* 0x0000001404047221 */ /* 0x010fe20000000100 */
[----:B------:R-:W-:Y:S01]  /*05e0*/  HFMA2.MMA R20, -RZ, RZ, 1.375, 0 ;  /* 0x3d800000ff147435 */ /* 0x000fe200000001ff */
[----:B------:R-:W-:Y:S01]  /*05f0*/  FADD R5, -R5, R21 ;  /* 0x0000001505057221 */ /* 0x000fe20000000100 */
[----:B------:R-:W-:Y:S01]  /*0600*/  FADD R23, -R7, R23 ;  /* 0x0000001707177221 */ /* 0x000fe20000000100 */
[----:B-1----:R-:W-:-:S07]  /*0610*/  IMAD.WIDE R14, R32, 0x4, R12 ;  /* 0x00000004200e7825 */ /* 0x002fce00078e020c */
[-C--:B--2---:R-:W-:Y:S01]  /*0620*/  FFMA R35, R8, R20.reuse, 9.9999997473787516356e-06 ;  /* 0x3727c5ac08237423 */ /* 0x084fe20000000014 */
[----:B------:R-:W-:-:S04]  /*0630*/  FFMA R9, R9, R20, 9.9999997473787516356e-06 ;  /* 0x3727c5ac09097423 */ /* 0x000fc80000000014 */
[----:B------:R-:W1:Y:S08]  /*0640*/  MUFU.RSQ R38, R9 ;  /* 0x0000000900267308 */ /* 0x000e700000001400 */
[----:B------:R-:W2:Y:S01]  /*0650*/  MUFU.RSQ R35, R35 ;  /* 0x0000002300237308 */ /* 0x000ea20000001400 */
[----:B------:R-:W-:Y:S01]  /*0660*/  FADD R8, -R6, R22 ;  /* 0x0000001606087221 */ /* 0x000fe20000000100 */
[----:B------:R-:W-:Y:S01]  /*0670*/  CS2R R6, SRZ ;  /* 0x0000000000067805 */ /* 0x000fe2000001ff00 */
[----:B-1----:R-:W-:Y:S01]  /*0680*/  FMUL R22, R38, R5 ;  /* 0x0000000526167220 */ /* 0x002fe20000400000 */
[----:B--2---:R-:W-:Y:S01]  /*0690*/  FMUL R21, R35, R4 ;  /* 0x0000000423157220 */ /* 0x004fe20000400000 */
[----:B------:R-:W-:-:S06]  /*06a0*/  CS2R R4, SRZ ;  /* 0x0000000000047805 */ /* 0x000fcc000001ff00 */
[----:B------:R1:W2:Y:S01]  /*06b0*/  @P0 LDG.E.EL.128 R4, desc[UR6][R14.64] ;  /* 0x000000060e040981 */ /* 0x0002a2000c2e1d00 */
[----:B------:R-:W-:-:S04]  /*06c0*/  FFMA R35, R10, R20, 9.9999997473787516356e-06 ;  /* 0x3727c5ac0a237423 */ /* 0x000fc80000000014 */
[----:B------:R-:W3:Y:S01]  /*06d0*/  MUFU.RSQ R9, R35 ;  /* 0x0000002300097308 */ /* 0x000ee20000001400 */
[----:B------:R-:W-:Y:S01]  /*06e0*/  FFMA R38, R11, R20, 9.9999997473787516356e-06 ;  /* 0x3727c5ac0b267423 */ /* 0x000fe20000000014 */
[----:B-1----:R-:W-:Y:S01]  /*06f0*/  IMAD.WIDE R14, R31, 0x4, R12 ;  /* 0x000000041f0e7825 */ /* 0x002fe200078e020c */
[----:B------:R-:W-:-:S03]  /*0700*/  CS2R R10, SRZ ;  /* 0x00000000000a7805 */ /* 0x000fc6000001ff00 */
[----:B------:R-:W-:-:S04]  /*0710*/  IMAD.WIDE R30, R30, 0x4, R12 ;  /* 0x000000041e1e7825 */ /* 0x000fc800078e020c */
[----:B---3--:R-:W-:Y:S01]  /*0720*/  FMUL R32, R9, R8 ;  /* 0x0000000809207220 */ /* 0x008fe20000400000 */
[----:B------:R-:W-:-:S06]  /*0730*/  CS2R R8, SRZ ;  /* 0x0000000000087805 */ /* 0x000fcc000001ff00 */
[----:B------:R1:W3:Y:S02]  /*0740*/  @P2 LDG.E.EL.128 R8, desc[UR6][R14.64] ;  /* 0x000000060e082981 */ /* 0x0002e4000c2e1d00 */
[----:B-1----:R-:W-:Y:S01]  /*0750*/  CS2R R14, SRZ ;  /* 0x00000000000e7805 */ /* 0x002fe2000001ff00 */
[-C--:B--2---:R-:W-:Y:S01]  /*0760*/  FFMA R4, R4, R20.reuse, 9.9999997473787516356e-06 ;  /* 0x3727c5ac04047423 */ /* 0x084fe20000000014 */
[----:B------:R-:W-:-:S03]  /*0770*/  FFMA R5, R5, R20, 9.9999997473787516356e-06 ;  /* 0x3727c5ac05057423 */ /* 0x000fc60000000014 */
[----:B------:R-:W1:Y:S08]  /*0780*/  MUFU.RSQ R13, R4 ;  /* 0x00000004000d7308 */ /* 0x000e700000001400 */
[----:B------:R-:W2:Y:S01]  /*0790*/  MUFU.RSQ R12, R5 ;  /* 0x00000005000c7308 */ /* 0x000ea20000001400 */
[----:B-1----:R-:W-:Y:S01]  /*07a0*/  FMUL R16, R13, R16 ;  /* 0x000000100d107220 */ /* 0x002fe20000400000 */
[----:B--2---:R-:W-:Y:S01]  /*07b0*/  FMUL R17, R12, R17 ;  /* 0x000000110c117220 */ /* 0x004fe20000400000 */
[----:B------:R-:W-:-:S06]  /*07c0*/  CS2R R12, SRZ ;  /* 0x00000000000c7805 */ /* 0x000fcc000001ff00 */
[----:B------:R1:W2:Y:S01]  /*07d0*/  @P3 LDG.E.EL.128 R12, desc[UR6][R30.64] ;  /* 0x000000061e0c3981 */ /* 0x0002a2000c2e1d00 */
[----:B------:R-:W4:Y:S01]  /*07e0*/  S2UR UR5, SR_CgaCtaId ;  /* 0x00000000000579c3 */ /* 0x000f220000008800 */
[----:B------:R-:W-:Y:S01]  /*07f0*/  FSETP.GT.AND P0, PT, R21, RZ, PT ;  /* 0x000000ff1500720b */ /* 0x000fe20003f04000 */
[----:B------:R-:W-:Y:S01]  /*0800*/  IMAD.SHL.U32 R4, R25, 0x100, RZ ;  /* 0x0000010019047824 */ /* 0x000fe200078e00ff */
[----:B------:R-:W-:Y:S01]  /*0810*/  SHF.R.U32.HI R5, RZ, 0x4, R25 ;  /* 0x00000004ff057819 */ /* 0x000fe20000011619 */
[----:B------:R-:W-:-:S03]  /*0820*/  UMOV UR4, 0x400 ;  /* 0x0000040000047882 */ /* 0x000fc60000000000 */
[----:B------:R-:W-:-:S07]  /*0830*/  SGXT.U32 R5, R5, 0x4 ;  /* 0x000000040505781a */ /* 0x000fce0000000000 */
[----:B------:R-:W-:Y:S01]  /*0840*/  @!P0 FMUL R21, R21, 0.20000000298023223877 ;  /* 0x3e4ccccd15158820 */ /* 0x000fe20000400000 */
[----:B------:R-:W-:Y:S02]  /*0850*/  FSETP.GT.AND P0, PT, R22, RZ, PT ;  /* 0x000000ff1600720b */ /* 0x000fe40003f04000 */
[----:B------:R-:W-:Y:S01]  /*0860*/  LOP3.LUT R4, R4, 0xf00, RZ, 0xc0, !PT ;  /* 0x00000f0004047812 */ /* 0x000fe200078ec0ff */
[----:B------:R-:W-:Y:S01]  /*0870*/  FFMA R35, R6, R20, 9.9999997473787516356e-06 ;  /* 0x3727c5ac06237423 */ /* 0x000fe20000000014 */
[----:B----4-:R-:W-:Y:S02]  /*0880*/  UPRMT UR4, UR5, 0x654, UR4 ;  /* 0x0000065405047896 */ /* 0x010fe40008000004 */
[----:B------:R-:W-:-:S07]  /*0890*/  LOP3.LUT R6, R4, R5, RZ, 0xfc, !PT ;  /* 0x0000000504067212 */ /* 0x000fce00078efcff */
[----:B------:R-:W-:Y:S01]  /*08a0*/  @!P0 FMUL R22, R22, 0.20000000298023223877 ;  /* 0x3e4ccccd16168820 */ /* 0x000fe20000400000 */
[----:B------:R-:W-:Y:S02]  /*08b0*/  LEA.HI R5, R4, UR4, RZ, 0x1e ;  /* 0x0000000404057c11 */ /* 0x000fe4000f8ff0ff */
[----:B------:R-:W-:Y:S01]  /*08c0*/  FSETP.GT.AND P0, PT, R32, RZ, PT ;  /* 0x000000ff2000720b */ /* 0x000fe20003f04000 */
[----:B------:R-:W4:Y:S02]  /*08d0*/  MUFU.RSQ R38, R38 ;  /* 0x0000002600267308 */ /* 0x000f240000001400 */
[----:B------:R-:W-:Y:S01]  /*08e0*/  IMAD R5, R6, 0x4, R5 ;  /* 0x0000000406057824 */ /* 0x000fe200078e0205 */
[----:B-1----:R-:W-:-:S04]  /*08f0*/  LOP3.LUT R31, R4, 0x40, RZ, 0xfc, !PT ;  /* 0x00000040041f7812 */ /* 0x002fc800078efcff */
[----:B------:R1:W-:Y:S01]  /*0900*/  STS [R5], R21 ;  /* 0x0000001505007388 */ /* 0x0003e20000000800 */
[----:B------:R-:W5:Y:S01]  /*0910*/  MUFU.RSQ R35, R35 ;  /* 0x0000002300237308 */ /* 0x000f620000001400 */
[-C--:B------:R-:W-:Y:S01]  /*0920*/  FFMA R30, R7, R20.reuse, 9.9999997473787516356e-06 ;  /* 0x3727c5ac071e7423 */ /* 0x080fe20000000014 */
[----:B------:R-:W-:Y:S01]  /*0930*/  LEA.HI R7, R31, UR4, RZ, 0x1e ;  /* 0x000000041f077c11 */ /* 0x000fe2000f8ff0ff */
[-C--:B---3--:R-:W-:Y:S01]  /*0940*/  FFMA R9, R9, R20.reuse, 9.9999997473787516356e-06 ;  /* 0x3727c5ac09097423 */ /* 0x088fe20000000014 */
[----:B------:R-:W-:Y:S01]  /*0950*/  @!P0 FMUL R32, R32, 0.20000000298023223877 ;  /* 0x3e4ccccd20208820 */ /* 0x000fe20000400000 */
[C---:B-1----:R-:W-:Y:S02]  /*0960*/  LOP3.LUT R21, R4.reuse, 0x80, RZ, 0xfc, !PT ;  /* 0x0000008004157812 */ /* 0x042fe400078efcff */
[----:B------:R-:W-:Y:S01]  /*0970*/  LOP3.LUT R4, R4, 0xc0, RZ, 0xfc, !PT ;  /* 0x000000c004047812 */ /* 0x000fe200078efcff */
[----:B------:R-:W-:Y:S01]  /*0980*/  FFMA R8, R8, R20, 9.9999997473787516356e-06 ;  /* 0x3727c5ac08087423 */ /* 0x000fe20000000014 */
[----:B------:R-:W-:-:S02]  /*0990*/  FSETP.GT.AND P0, PT, R16, RZ, PT ;  /* 0x000000ff1000720b */ /* 0x000fc40003f04000 */
[----:B------:R-:W-:Y:S01]  /*09a0*/  LEA.HI R31, R4, UR4, RZ, 0x1e ;  /* 0x00000004041f7c11 */ /* 0x000fe2000f8ff0ff */
[----:B------:R-:W-:Y:S01]  /*09b0*/  FFMA R4, R10, R20, 9.9999997473787516356e-06 ;  /* 0x3727c5ac0a047423 */ /* 0x000fe20000000014 */
[----:B------:R-:W1:Y:S01]  /*09c0*/  MUFU.RSQ R30, R30 ;  /* 0x0000001e001e7308 */ /* 0x000e620000001400 */
[----:B----4-:R-:W-:Y:S01]  /*09d0*/  FMUL R23, R38, R23 ;  /* 0x0000001726177220 */ /* 0x010fe20000400000 */
[----:B------:R-:W-:Y:S01]  /*09e0*/  IMAD R7, R6, 0x4, R7 ;  /* 0x0000000406077824 */ /* 0x000fe200078e0207 */
[----:B------:R-:W-:Y:S01]  /*09f0*/  LEA.HI R21, R21, UR4, RZ, 0x1e ;  /* 0x0000000415157c11 */ /* 0x000fe2000f8ff0ff */
[----:B-----5:R-:W-:-:S04]  /*0a00*/  FMUL R18, R35, R18 ;  /* 0x0000001223127220 */ /* 0x020fc80000400000 */
[----:B------:R-:W3:Y:S01]  /*0a10*/  MUFU.RSQ R9, R9 ;  /* 0x0000000900097308 */ /* 0x000ee20000001400 */
[----:B------:R-:W-:Y:S01]  /*0a20*/  FSETP.GT.AND P2, PT, R23, RZ, PT ;  /* 0x000000ff1700720b */ /* 0x000fe20003f44000 */
[----:B------:R4:W-:Y:S06]  /*0a30*/  STS [R7+0x100], R22 ;  /* 0x0001001607007388 */ /* 0x0009ec0000000800 */
[----:B------:R-:W5:Y:S01]  /*0a40*/  MUFU.RSQ R8, R8 ;  /* 0x0000000800087308 */ /* 0x000f620000001400 */
[----:B------:R-:W-:Y:S01]  /*0a50*/  LEA R21, R6, R21, 0x2 ;  /* 0x0000001506157211 */ /* 0x000fe200078e10ff */
[----:B------:R-:W-:-:S06]  /*0a60*/  FFMA R11, R11, R20, 9.9999997473787516356e-06 ;  /* 0x3727c5ac0b0b7423 */ /* 0x000fcc0000000014 */
[----:B------:R-:W5:Y:S01]  /*0a70*/  MUFU.RSQ R4, R4 ;  /* 0x0000000400047308 */ /* 0x000f620000001400 */
[----:B----4-:R-:W-:Y:S01]  /*0a80*/  IMAD R22, R6, 0x4, R31 ;  /* 0x0000000406167824 */ /* 0x010fe200078e021f */
[----:B------:R-:W-:Y:S01]  /*0a90*/  FSETP.GT.AND P1, PT, R17, RZ, PT ;  /* 0x000000ff1100720b */ /* 0x000fe20003f24000 */
[----:B------:R-:W-:Y:S01]  /*0aa0*/  @!P0 FMUL R16, R16, 0.20000000298023223877 ;  /* 0x3e4ccccd10108820 */ /* 0x000fe20000400000 */
[----:B------:R-:W-:Y:S01]  /*0ab0*/  FSETP.GT.AND P0, PT, R18, RZ, PT ;  /* 0x000000ff1200720b */ /* 0x000fe20003f04000 */
[----:B-1----:R-:W-:Y:S01]  /*0ac0*/  FMUL R19, R30, R19 ;  /* 0x000000131e137220 */ /* 0x002fe20000400000 */
[----:B---3--:R-:W-:Y:S02]  /*0ad0*/  FMUL R28, R9, R28 ;  /* 0x0000001c091c7220 */ /* 0x008fe40000400000 */
[----:B------:R-:W1:Y:S01]  /*0ae0*/  MUFU.RSQ R11, R11 ;  /* 0x0000000b000b7308 */ /* 0x000e620000001400 */
[----:B-----5:R-:W-:Y:S01]  /*0af0*/  FMUL R8, R8, R29 ;  /* 0x0000001d08087220 */ /* 0x020fe20000400000 */
[----:B------:R-:W-:Y:S01]  /*0b00*/  @!P2 FMUL R23, R23, 0.20000000298023223877 ;  /* 0x3e4ccccd1717a820 */ /* 0x000fe20000400000 */
[----:B------:R-:W-:Y:S01]  /*0b10*/  FSETP.GT.AND P2, PT, R19, RZ, PT ;  /* 0x000000ff1300720b */ /* 0x000fe20003f44000 */
[----:B0-----:R-:W-:-:S03]  /*0b20*/  FMUL R10, R4, R27 ;  /* 0x0000001b040a7220 */ /* 0x001fc60000400000 */
[----:B------:R-:W-:Y:S01]  /*0b30*/  @!P1 FMUL R17, R17, 0.20000000298023223877 ;  /* 0x3e4ccccd11119820 */ /* 0x000fe20000400000 */
[----:B------:R-:W-:Y:S01]  /*0b40*/  FSETP.GT.AND P3, PT, R8, RZ, PT ;  /* 0x000000ff0800720b */ /* 0x000fe20003f64000 */
[----:B------:R-:W-:Y:S01]  /*0b50*/  @!P0 FMUL R18, R18, 0.20000000298023223877 ;  /* 0x3e4ccccd12128820 */ /* 0x000fe20000400000 */
[----:B------:R-:W-:Y:S02]  /*0b60*/  FSETP.GT.AND P0, PT, R28, RZ, PT ;  /* 0x000000ff1c00720b */ /* 0x000fe40003f04000 */
[----:B------:R-:W-:Y:S01]  /*0b70*/  FSETP.GT.AND P1, PT, R10, RZ, PT ;  /* 0x000000ff0a00720b */ /* 0x000fe20003f24000 */
[----:B-1----:R-:W-:-:S03]  /*0b80*/  FMUL R11, R11, R26 ;  /* 0x0000001a0b0b7220 */ /* 0x002fc60000400000 */
[----:B------:R-:W-:Y:S02]  /*0b90*/  @!P2 FMUL R19, R19, 0.20000000298023223877 ;  /* 0x3e4ccccd1313a820 */ /* 0x000fe40000400000 */
[----:B------:R-:W-:-:S03]  /*0ba0*/  FSETP.GT.AND P2, PT, R11, RZ, PT ;  /* 0x000000ff0b00720b */ /* 0x000fc60003f44000 */
[----:B------:R-:W-:Y:S02]  /*0bb0*/  @!P3 FMUL R8, R8, 0.20000000298023223877 ;  /* 0x3e4ccccd0808b820 */ /* 0x000fe40000400000 */
[----:B------:R-:W-:Y:S02]  /*0bc0*/  @!P0 FMUL R28, R28, 0.20000000298023223877 ;  /* 0x3e4ccccd1c1c8820 */ /* 0x000fe40000400000 */
[----:B------:R-:W-:Y:S01]  /*0bd0*/  @!P1 FMUL R10, R10, 0.20000000298023223877 ;  /* 0x3e4ccccd0a0a9820 */ /* 0x000fe20000400000 */
[----:B------:R-:W-:Y:S04]  /*0be0*/  STS [R21+0x200], R32 ;  /* 0x0002002015007388 */ /* 0x000fe80000000800 */
[----:B------:R-:W-:Y:S01]  /*0bf0*/  STS [R22+0x300], R23 ;  /* 0x0003001716007388 */ /* 0x000fe20000000800 */
[----:B------:R-:W-:-:S03]  /*0c00*/  @!P2 FMUL R11, R11, 0.20000000298023223877 ;  /* 0x3e4ccccd0b0ba820 */ /* 0x000fc60000400000 */
[----:B------:R-:W-:Y:S04]  /*0c10*/  STS [R5+0x40], R16 ;  /* 0x0000401005007388 */ /* 0x000fe80000000800 */
[----:B------:R0:W-:Y:S04]  /*0c20*/  STS [R7+0x140], R17 ;  /* 0x0001401107007388 */ /* 0x0001e80000000800 */
[----:B------:R1:W-:Y:S04]  /*0c30*/  STS [R21+0x240], R18 ;  /* 0x0002401215007388 */ /* 0x0003e80000000800 */
[----:B------:R3:W-:Y:S01]  /*0c40*/  STS [R22+0x340], R19 ;  /* 0x0003401316007388 */ /* 0x0007e20000000800 */
[----:B------:R-:W-:Y:S01]  /*0c50*/  LOP3.LUT R25, R25, 0xf0, RZ, 0xc0, !PT ;  /* 0x000000f019197812 */ /* 0x000fe200078ec0ff */
[----:B0-----:R-:W0:Y:S02]  /*0c60*/  LDC.64 R16, c[0x0][0x228] ;  /* 0x00008a00ff107b82 */ /* 0x001e240000000a00 */
[----:B------:R4:W-:Y:S04]  /*0c70*/  STS [R5+0x80], R8 ;  /* 0x0000800805007388 */ /* 0x0009e80000000800 */
[----:B------:R-:W-:Y:S04]  /*0c80*/  STS [R7+0x180], R28 ;  /* 0x0001801c07007388 */ /* 0x000fe80000000800 */
[----:B------:R-:W-:Y:S01]  /*0c90*/  STS [R21+0x280], R10 ;  /* 0x0002800a15007388 */ /* 0x000fe20000000800 */
[----:B-1----:R-:W-:-:S03]  /*0ca0*/  LOP3.LUT R18, R3, 0x3fc, RZ, 0xc0, !PT ;  /* 0x000003fc03127812 */ /* 0x002fc600078ec0ff */
[----:B------:R1:W-:Y:S01]  /*0cb0*/  STS [R22+0x380], R11 ;  /* 0x0003800b16007388 */ /* 0x0003e20000000800 */
[----:B------:R-:W-:Y:S01]  /*0cc0*/  VIADD R25, R25, UR4 ;  /* 0x0000000419197c36 */ /* 0x000fe20008000000 */
[----:B------:R-:W-:-:S04]  /*0cd0*/  LOP3.LUT R24, R24, 0x3c, R3, 0xf8, !PT ;  /* 0x0000003c18187812 */ /* 0x000fc800078ef803 */
[----:B------:R-:W-:Y:S02]  /*0ce0*/  SHF.R.S32.HI R3, RZ, 0x1f, R24 ;  /* 0x0000001fff037819 */ /* 0x000fe40000011418 */
[----:B------:R-:W-:Y:S02]  /*0cf0*/  LOP3.LUT R23, R2, R0, RZ, 0xfc, !PT ;  /* 0x0000000002177212 */ /* 0x000fe400078efcff */
[----:B---3--:R-:W-:Y:S01]  /*0d00*/  LOP3.LUT R19, R2, 0x20, R0, 0xfe, !PT ;  /* 0x0000002002137812 */ /* 0x008fe200078efe00 */
[-C--:B--2---:R-:W-:Y:S01]  /*0d10*/  FFMA R6, R12, R20.reuse, 9.9999997473787516356e-06 ;  /* 0x3727c5ac0c067423 */ /* 0x084fe20000000014 */
[-C--:B------:R-:W-:Y:S01]  /*0d20*/  FFMA R13, R13, R20.reuse, 9.9999997473787516356e-06 ;  /* 0x3727c5ac0d0d7423 */ /* 0x080fe20000000014 */
[-C--:B------:R-:W-:Y:S01]  /*0d30*/  FFMA R14, R14, R20.reuse, 9.9999997473787516356e-06 ;  /* 0x3727c5ac0e0e7423 */ /* 0x080fe20000000014 */
[----:B------:R-:W-:-:S03]  /*0d40*/  FFMA R15, R15, R20, 9.9999997473787516356e-06 ;  /* 0x3727c5ac0f0f7423 */ /* 0x000fc60000000014 */
[----:B------:R-:W2:Y:S08]  /*0d50*/  MUFU.RSQ R6, R6 ;  /* 0x0000000600067308 */ /* 0x000eb00000001400 */
[----:B------:R-:W3:Y:S08]  /*0d60*/  MUFU.RSQ R13, R13 ;  /* 0x0000000d000d7308 */ /* 0x000ef00000001400 */
[----:B------:R-:W5:Y:S08]  /*0d70*/  MUFU.RSQ R9, R14 ;  /* 0x0000000e00097308 */ /* 0x000f700000001400 */
[----:B------:R-:W0:Y:S01]  /*0d80*/  MUFU.RSQ R4, R15 ;  /* 0x0000000f00047308 */ /* 0x000e220000001400 */
[----:B--2---:R-:W-:Y:S01]  /*0d90*/  FMUL R6, R6, R37 ;  /* 0x0000002506067220 */ /* 0x004fe20000400000 */
[----:B---3--:R-:W-:Y:S01]  /*0da0*/  FMUL R36, R13, R36 ;  /* 0x000000240d247220 */ /* 0x008fe20000400000 */
[----:B-----5:R-:W-:-:S03]  /*0db0*/  FMUL R34, R9, R34 ;  /* 0x0000002209227220 */ /* 0x020fc60000400000 */
[----:B------:R-:W-:Y:S02]  /*0dc0*/  FSETP.GT.AND P4, PT, R6, RZ, PT ;  /* 0x000000ff0600720b */ /* 0x000fe40003f84000 */
[----:B------:R-:W-:Y:S01]  /*0dd0*/  FSETP.GT.AND P3, PT, R36, RZ, PT ;  /* 0x000000ff2400720b */ /* 0x000fe20003f64000 */
[----:B0-----:R-:W-:Y:S01]  /*0de0*/  FMUL R33, R4, R33 ;  /* 0x0000002104217220 */ /* 0x001fe20000400000 */
[----:B------:R-:W-:-:S04]  /*0df0*/  FSETP.GT.AND P1, PT, R34, RZ, PT ;  /* 0x000000ff2200720b */ /* 0x000fc80003f24000 */
[----:B------:R-:W-:-:S05]  /*0e00*/  FSETP.GT.AND P0, PT, R33, RZ, PT ;  /* 0x000000ff2100720b */ /* 0x000fca0003f04000 */
[----:B------:R-:W-:Y:S02]  /*0e10*/  @!P4 FMUL R6, R6, 0.20000000298023223877 ;  /* 0x3e4ccccd0606c820 */ /* 0x000fe40000400000 */
[----:B------:R-:W-:-:S03]  /*0e20*/  @!P3 FMUL R36, R36, 0.20000000298023223877 ;  /* 0x3e4ccccd2424b820 */ /* 0x000fc60000400000 */
[----:B------:R-:W-:Y:S01]  /*0e30*/  STS [R5+0xc0], R6 ;  /* 0x0000c00605007388 */ /* 0x000fe20000000800 */
[----:B------:R-:W-:-:S03]  /*0e40*/  @!P1 FMUL R34, R34, 0.20000000298023223877 ;  /* 0x3e4ccccd22229820 */ /* 0x000fc60000400000 */
[----:B------:R-:W-:Y:S01]  /*0e50*/  STS [R7+0x1c0], R36 ;  /* 0x0001c02407007388 */ /* 0x000fe20000000800 */
[----:B------:R-:W-:-:S03]  /*0e60*/  @!P0 FMUL R33, R33, 0.20000000298023223877 ;  /* 0x3e4ccccd21218820 */ /* 0x000fc60000400000 */
[----:B------:R0:W-:Y:S01]  /*0e70*/  STS [R21+0x2c0], R34 ;  /* 0x0002c02215007388 */ /* 0x0001e20000000800 */
[----:B------:R-:W-:-:S03]  /*0e80*/  LOP3.LUT R4, R18, 0x400, RZ, 0xfc, !PT ;  /* 0x0000040012047812 */ /* 0x000fc600078efcff */
[----:B------:R2:W-:Y:S01]  /*0e90*/  STS [R22+0x3c0], R33 ;  /* 0x0003c02116007388 */ /* 0x0005e20000000800 */
[----:B------:R-:W-:Y:S02]  /*0ea0*/  LOP3.LUT R9, R18, 0x800, RZ, 0xfc, !PT ;  /* 0x0000080012097812 */ /* 0x000fe400078efcff */
[----:B------:R-:W-:Y:S02]  /*0eb0*/  SHF.R.U32.HI R4, RZ, 0x2, R4 ;  /* 0x00000002ff047819 */ /* 0x000fe40000011604 */
[----:B------:R-:W-:Y:S02]  /*0ec0*/  SHF.R.U32.HI R9, RZ, 0x2, R9 ;  /* 0x00000002ff097819 */ /* 0x000fe40000011609 */
[----:B------:R-:W-:Y:S02]  /*0ed0*/  LOP3.LUT R4, R4, 0x1f0, RZ, 0xc0, !PT ;  /* 0x000001f004047812 */ /* 0x000fe400078ec0ff */
[----:B----4-:R-:W-:-:S03]  /*0ee0*/  LOP3.LUT R8, R9, 0x2f0, RZ, 0xc0, !PT ;  /* 0x000002f009087812 */ /* 0x010fc600078ec0ff */
[----:B------:R-:W-:Y:S01]  /*0ef0*/  VIADD R9, R4, UR4 ;  /* 0x0000000404097c36 */ /* 0x000fe20008000000 */
[----:B-1----:R-:W-:Y:S01]  /*0f00*/  IADD3 R11, R8, UR4, RZ ;  /* 0x00000004080b7c10 */ /* 0x002fe2000fffe0ff */
[C---:B------:R-:W-:Y:S01]  /*0f10*/  IMAD R4, R18.reuse, 0x4, R25 ;  /* 0x0000000412047824 */ /* 0x040fe200078e0219 */
[----:B------:R-:W-:Y:S01]  /*0f20*/  BAR.SYNC.DEFER_BLOCKING 0x0 ;  /* 0x0000000000007b1d */ /* 0x000fe20000010000 */
[C---:B------:R-:W-:Y:S01]  /*0f30*/  IMAD R9, R18.reuse, 0x4, R9 ;  /* 0x0000000412097824 */ /* 0x040fe200078e0209 */
[----:B------:R-:W-:Y:S02]  /*0f40*/  LEA R12, R18, R11, 0x2 ;  /* 0x0000000b120c7211 */ /* 0x000fe400078e10ff */
[----:B------:R-:W-:Y:S02]  /*0f50*/  LEA.HI R20, R3, R24, RZ, 0x4 ;  /* 0x0000001803147211 */ /* 0x000fe400078f20ff */
[----:B------:R-:W1:Y:S04]  /*0f60*/  LDS.128 R4, [R4] ;  /* 0x0000000004047984 */ /* 0x000e680000000c00 */
[----:B------:R-:W3:Y:S04]  /*0f70*/  LDS.128 R8, [R9+0x1000] ;  /* 0x0010000009087984 */ /* 0x000ee80000000c00 */
[----:B------:R-:W4:Y:S01]  /*0f80*/  LDS.128 R12, [R12+0x2000] ;  /* 0x002000000c0c7984 */ /* 0x000f220000000c00 */
[C---:B0-----:R-:W-:Y:S01]  /*0f90*/  IMAD.SHL.U32 R21, R20.reuse, 0x100, RZ ;  /* 0x0000010014157824 */ /* 0x041fe200078e00ff */
[----:B------:R-:W-:-:S02]  /*0fa0*/  LOP3.LUT R25, R20, 0xfffffff0, RZ, 0xc0, !PT ;  /* 0xfffffff014197812 */ /* 0x000fc400078ec0ff */
[----:B--2---:R-:W-:Y:S02]  /*0fb0*/  LOP3.LUT R22, R18, 0xc00, RZ, 0xfc, !PT ;  /* 0x00000c0012167812 */ /* 0x004fe400078efcff */
[----:B------:R-:W-:Y:S02]  /*0fc0*/  LOP3.LUT R20, R21, 0xfffff000, RZ, 0xc0, !PT ;  /* 0xfffff00015147812 */ /* 0x000fe400078ec0ff */
[----:B------:R-:W-:Y:S02]  /*0fd0*/  ISETP.GE.AND P0, PT, R24, 0x40, PT ;  /* 0x000000401800780c */ /* 0x000fe40003f06270 */
[----:B------:R-:W-:Y:S02]  /*0fe0*/  LOP3.LUT R21, R2, 0x10, R0, 0xfe, !PT ;  /* 0x0000001002157812 */ /* 0x000fe400078efe00 */
[----:B------:R-:W-:Y:S02]  /*0ff0*/  LOP3.LUT R3, R2, 0x30, R0, 0xfe, !PT ;  /* 0x0000003002037812 */ /* 0x000fe400078efe00 */
[----:B------:R-:W-:-:S02]  /*1000*/  IADD3 R0, R20, R24, -R25 ;  /* 0x0000001814007210 */ /* 0x000fc40007ffe819 */
[----:B------:R-:W-:Y:S02]  /*1010*/  SHF.R.U32.HI R22, RZ, 0x2, R22 ;  /* 0x00000002ff167819 */ /* 0x000fe40000011616 */
[----:B------:R-:W-:Y:S02]  /*1020*/  ISETP.LT.AND P3, PT, R23, 0x100, !P0 ;  /* 0x000001001700780c */ /* 0x000fe40004761270 */
[----:B------:R-:W-:Y:S02]  /*1030*/  ISETP.LT.AND P2, PT, R21, 0x100, !P0 ;  /* 0x000001001500780c */ /* 0x000fe40004741270 */
[----:B------:R-:W-:Y:S01]  /*1040*/  ISETP.LT.AND P1, PT, R19, 0x100, !P0 ;  /* 0x000001001300780c */ /* 0x000fe20004721270 */
[----:B------:R-:W-:Y:S01]  /*1050*/  IMAD R23, R23, 0x10, R0 ;  /* 0x0000001017177824 */ /* 0x000fe200078e0200 */
[----:B------:R-:W-:Y:S02]  /*1060*/  LOP3.LUT R22, R22, 0x3f0, RZ, 0xc0, !PT ;  /* 0x000003f016167812 */ /* 0x000fe400078ec0ff */
[----:B------:R-:W-:-:S02]  /*1070*/  ISETP.LT.AND P0, PT, R3, 0x100, !P0 ;  /* 0x000001000300780c */ /* 0x000fc40004701270 */
[----:B------:R-:W-:Y:S01]  /*1080*/  LEA R25, R21, R0, 0x4 ;  /* 0x0000000015197211 */ /* 0x000fe200078e20ff */
[----:B------:R-:W-:Y:S02]  /*1090*/  IMAD R19, R19, 0x10, R0 ;  /* 0x0000001013137824 */ /* 0x000fe400078e0200 */
[----:B------:R-:W-:Y:S02]  /*10a0*/  VIADD R27, R22, UR4 ;  /* 0x00000004161b7c36 */ /* 0x000fe40008000000 */
[----:B------:R-:W-:-:S04]  /*10b0*/  IMAD.WIDE R20, R23, 0x4, R16 ;  /* 0x0000000417147825 */ /* 0x000fc800078e0210 */
[--C-:B------:R-:W-:Y:S01]  /*10c0*/  IMAD.WIDE R22, R25, 0x4, R16.reuse ;  /* 0x0000000419167825 */ /* 0x100fe200078e0210 */
[----:B-1----:R0:W-:Y:S03]  /*10d0*/  @P3 STG.E.128 desc[UR6][R20.64], R4 ;  /* 0x0000000414003986 */ /* 0x0021e6000c101d06 */
[----:B------:R-:W-:Y:S01]  /*10e0*/  IMAD.WIDE R24, R19, 0x4, R16 ;  /* 0x0000000413187825 */ /* 0x000fe200078e0210 */
[----:B---3--:R0:W-:Y:S01]  /*10f0*/  @P2 STG.E.128 desc[UR6][R22.64], R8 ;  /* 0x0000000816002986 */ /* 0x0081e2000c101d06 */
[----:B------:R-:W-:-:S03]  /*1100*/  LEA R27, R18, R27, 0x2 ;  /* 0x0000001b121b7211 */ /* 0x000fc600078e10ff */
[----:B----4-:R0:W-:Y:S02]  /*1110*/  @P1 STG.E.128 desc[UR6][R24.64], R12 ;  /* 0x0000000c18001986 */ /* 0x0101e4000c101d06 */
[----:B0-----:R-:W-:Y:S05]  /*1120*/  @!P0 EXIT ;  /* 0x000000000000894d */ /* 0x001fea0003800000 */
[----:B0-----:R-:W0:Y:S01]  /*1130*/  LDS.128 R24, [R27+0x3000] ;  /* 0x003000001b187984 */ /* 0x001e220000000c00 */
[----:B------:R-:W-:-:S04]  /*1140*/  IMAD R3, R3, 0x10, R0 ;  /* 0x0000001003037824 */ /* 0x000fc800078e0200 */
[----:B------:R-:W-:-:S05]  /*1150*/  IMAD.WIDE R16, R3, 0x4, R16 ;  /* 0x0000000403107825 */ /* 0x000fca00078e0210 */
[----:B0-----:R-:W-:Y:S01]  /*1160*/  STG.E.128 desc[UR6][R16.64], R24 ;  /* 0x0000001810007986 */ /* 0x001fe2000c101d06 */
[----:B------:R-:W-:Y:S05]  /*1170*/  EXIT ;  /* 0x000000000000794d */ /* 0x000fea0003800000 */
.L_x_0:
[----:B------:R-:W-:-:S00]  /*1180*/  BRA `(.L_x_0) ;  /* 0xfffffffc00fc7947 */ /* 0x000fc0000383ffff */
[----:B------:R-:W-:-:S00]  /*1190*/  NOP ;  /* 0x0000000000007918 */ /* 0x000fc00000000000 */
        /* <DEDUP_REMOVED lines=14> */
.L_x_1:


//--------------------- .nv.global.init           --------------------------
	.section	.nv.global.init,"aw",@progbits
.nv.global.init:
	.type		_$_str,@object
	.size		_$_str,(.L_0 - _$_str)
_$_str:
        /*0000*/ 	.byte	0x5f, 0x5f, 0x43, 0x55, 0x44, 0x41, 0x5f, 0x46, 0x54, 0x5a, 0x00
.L_0:


//--------------------- .nv.shared.triton_poi_fused_leaky_relu_3 --------------------------
	.section	.nv.shared.triton_poi_fused_leaky_relu_3,"aw",@nobits
	.sectionflags	@""
	.align	16
	.zero		1024


//--------------------- .nv.constant0.triton_poi_fused_leaky_relu_3 --------------------------
	.section	.nv.constant0.triton_poi_fused_leaky_relu_3,"a",@progbits
	.sectionflags	@""
	.align	4
.nv.constant0.triton_poi_fused_leaky_relu_3:
	.zero		568
